//
// Generated by NVIDIA NVVM Compiler
//
// Compiler Build ID: CL-36424714
// Cuda compilation tools, release 13.0, V13.0.88
// Based on NVVM 20.0.0
//

.version 9.0
.target sm_100
.address_size 64

	// .globl	_Z6kernelPiS_S_
.extern .shared .align 16 .b8 content[];

.visible .entry _Z6kernelPiS_S_(
	.param .u64 .ptr .align 1 _Z6kernelPiS_S__param_0,
	.param .u64 .ptr .align 1 _Z6kernelPiS_S__param_1,
	.param .u64 .ptr .align 1 _Z6kernelPiS_S__param_2
)
{
	.reg .pred 	%p<3>;
	.reg .b32 	%r<9>;
	.reg .b64 	%rd<9>;

	ld.param.u64 	%rd4, [_Z6kernelPiS_S__param_2];
	cvta.to.global.u64 	%rd5, %rd4;
	ld.global.nc.u32 	%r1, [%rd5];
	and.b32  	%r3, %r1, 511;
	cvt.u64.u32 	%rd8, %r3;
	mov.u32 	%r6, content;
$L__BB0_1:
	cvt.u32.u64 	%r4, %rd8;
	shl.b32 	%r5, %r4, 3;
	add.s32 	%r2, %r6, %r5;
	ld.shared.u32 	%r7, [%r2];
	setp.ne.s32 	%p1, %r7, 0;
	@%p1 bra 	$L__BB0_3;
	atom.relaxed.shared.cas.b32 	%r8, [%r2], 0, %r1;
$L__BB0_3:
	add.s64 	%rd6, %rd8, 1;
	and.b64  	%rd7, %rd6, 9223372036854775807;
	setp.eq.s64 	%p2, %rd7, 256;
	selp.b64 	%rd8, 0, %rd6, %p2;
	bra.uni 	$L__BB0_1;

}


// ===== COMPILED SASS (sm_100) =====

	.target	sm_100

	.elftype	@"ET_EXEC"


//--------------------- .note.nv.tkinfo           --------------------------
	.section	.note.nv.tkinfo,"",@"SHT_NOTE"
	.sectionflags	@"SHF_NOTE_NV_TKINFO"
	.tkinfo
        /*0018*/ 	.word	0x00000002
        /*0030*/ 	.string	""
        /*0030*/ 	.string	"ptxas"
        /*0030*/ 	.string	"Cuda compilation tools, release 13.0, V13.0.88"
        /*0030*/ 	.string	"Build cuda_13.0.r13.0/compiler.36424714_0"
        /*0030*/ 	.string	"-arch sm_100 -m 64 "



//--------------------- .note.nv.cuinfo           --------------------------
	.section	.note.nv.cuinfo,"",@"SHT_NOTE"
	.sectionflags	@"SHF_NOTE_NV_CUINFO"
        /*0018*/ 	.short	0x0002
        /*001a*/ 	.short	0x0064
        /*001c*/ 	.short	0x0082
	.zero		2


//--------------------- .nv.info                  --------------------------
	.section	.nv.info,"",@"SHT_CUDA_INFO"
	.align	4


	//----- nvinfo : EIATTR_REGCOUNT
	.align		4
        /*0000*/ 	.byte	0x04, 0x2f
        /*0002*/ 	.short	(.L_1 - .L_0)
	.align		4
.L_0:
        /*0004*/ 	.word	index@(_Z6kernelPiS_S_)
        /*0008*/ 	.word	0x0000000a


	//----- nvinfo : EIATTR_FRAME_SIZE
	.align		4
.L_1:
        /*000c*/ 	.byte	0x04, 0x11
        /*000e*/ 	.short	(.L_3 - .L_2)
	.align		4
.L_2:
        /*0010*/ 	.word	index@(_Z6kernelPiS_S_)
        /*0014*/ 	.word	0x00000000


	//----- nvinfo : EIATTR_MIN_STACK_SIZE
	.align		4
.L_3:
        /*0018*/ 	.byte	0x04, 0x12
        /*001a*/ 	.short	(.L_5 - .L_4)
	.align		4
.L_4:
        /*001c*/ 	.word	index@(_Z6kernelPiS_S_)
        /*0020*/ 	.word	0x00000000
.L_5:


//--------------------- .nv.compat                --------------------------
	.section	.nv.compat,"",@"SHT_CUDA_COMPAT_INFO"
	.align	4
        /*0000*/ 	.byte	0x02, 0x09, 0x00, 0x00, 0x02, 0x02, 0x01, 0x00, 0x02, 0x05, 0x05, 0x00, 0x03, 0x07, 0x01, 0x01
        /*0010*/ 	.byte	0x02, 0x03, 0x00, 0x00, 0x02, 0x06, 0x01, 0x00, 0x04, 0x0b, 0x08, 0x00, 0x09, 0x00, 0x00, 0x00
        /*0020*/ 	.byte	0x00, 0x00, 0x00, 0x00


//--------------------- .nv.info._Z6kernelPiS_S_  --------------------------
	.section	.nv.info._Z6kernelPiS_S_,"",@"SHT_CUDA_INFO"
	.sectionflags	@""
	.align	4


	//----- nvinfo : EIATTR_CUDA_API_VERSION
	.align		4
        /*0000*/ 	.byte	0x04, 0x37
        /*0002*/ 	.short	(.L_7 - .L_6)
.L_6:
        /*0004*/ 	.word	0x00000082


	//----- nvinfo : EIATTR_KPARAM_INFO
	.align		4
.L_7:
        /*0008*/ 	.byte	0x04, 0x17
        /*000a*/ 	.short	(.L_9 - .L_8)
.L_8:
        /*000c*/ 	.word	0x00000000
        /*0010*/ 	.short	0x0002
        /*0012*/ 	.short	0x0010
        /*0014*/ 	.byte	0x00, 0xf5, 0x21, 0x00


	//----- nvinfo : EIATTR_KPARAM_INFO
	.align		4
.L_9:
        /*0018*/ 	.byte	0x04, 0x17
        /*001a*/ 	.short	(.L_11 - .L_10)
.L_10:
        /*001c*/ 	.word	0x00000000
        /*0020*/ 	.short	0x0001
        /*0022*/ 	.short	0x0008
        /*0024*/ 	.byte	0x00, 0xf5, 0x21, 0x00


	//----- nvinfo : EIATTR_KPARAM_INFO
	.align		4
.L_11:
        /*0028*/ 	.byte	0x04, 0x17
        /*002a*/ 	.short	(.L_13 - .L_12)
.L_12:
        /*002c*/ 	.word	0x00000000
        /*0030*/ 	.short	0x0000
        /*0032*/ 	.short	0x0000
        /*0034*/ 	.byte	0x00, 0xf5, 0x21, 0x00


	//----- nvinfo : EIATTR_SPARSE_MMA_MASK
	.align		4
.L_13:
        /*0038*/ 	.byte	0x03, 0x50
        /*003a*/ 	.short	0x0000


	//----- nvinfo : EIATTR_MAXREG_COUNT
	.align		4
        /*003c*/ 	.byte	0x03, 0x1b
        /*003e*/ 	.short	0x00ff


	//----- nvinfo : EIATTR_MERCURY_ISA_VERSION
	.align		4
        /*0040*/ 	.byte	0x03, 0x5f
        /*0042*/ 	.short	0x0101


	//----- nvinfo : EIATTR_VRC_CTA_INIT_COUNT
	.align		4
        /*0044*/ 	.byte	0x02, 0x4a
	.zero		1
	.zero		1


	//----- nvinfo : EIATTR_CBANK_PARAM_SIZE
	.align		4
        /*0048*/ 	.byte	0x03, 0x19
        /*004a*/ 	.short	0x0018


	//----- nvinfo : EIATTR_PARAM_CBANK
	.align		4
        /*004c*/ 	.byte	0x04, 0x0a
        /*004e*/ 	.short	(.L_15 - .L_14)
	.align		4
.L_14:
        /*0050*/ 	.word	index@(.nv.constant0._Z6kernelPiS_S_)
        /*0054*/ 	.short	0x0380
        /*0056*/ 	.short	0x0018


	//----- nvinfo : EIATTR_SW_WAR
	.align		4
.L_15:
        /*0058*/ 	.byte	0x04, 0x36
        /*005a*/ 	.short	(.L_17 - .L_16)
.L_16:
        /*005c*/ 	.word	0x00000008
.L_17:


//--------------------- .nv.callgraph             --------------------------
	.section	.nv.callgraph,"",@"SHT_CUDA_CALLGRAPH"
	.align	4
	.sectionentsize	8
	.align		4
        /*0000*/ 	.word	0x00000000
	.align		4
        /*0004*/ 	.word	0xffffffff
	.align		4
        /*0008*/ 	.word	0x00000000
	.align		4
        /*000c*/ 	.word	0xfffffffe
	.align		4
        /*0010*/ 	.word	0x00000000
	.align		4
        /*0014*/ 	.word	0xfffffffd
	.align		4
        /*0018*/ 	.word	0x00000000
	.align		4
        /*001c*/ 	.word	0xfffffffc


//--------------------- .text._Z6kernelPiS_S_     --------------------------
	.section	.text._Z6kernelPiS_S_,"ax",@progbits
	.align	128
        .global         _Z6kernelPiS_S_
        .type           _Z6kernelPiS_S_,@function
        .size           _Z6kernelPiS_S_,(.L_x_3 - _Z6kernelPiS_S_)
        .other          _Z6kernelPiS_S_,@"STO_CUDA_ENTRY STV_DEFAULT"
_Z6kernelPiS_S_:
.text._Z6kernelPiS_S_:
[----:B------:R-:W-:Y:S08]  /*0000*/  LDC R1, c[0x0][0x37c] ;  /* 0x0000df00ff017b82 */ /* 0x000ff00000000800 */
[----:B------:R-:W0:Y:S01]  /*0010*/  LDC.64 R2, c[0x0][0x390] ;  /* 0x0000e400ff027b82 */ /* 0x000e220000000a00 */
[----:B------:R-:W0:Y:S02]  /*0020*/  LDCU.64 UR4, c[0x0][0x358] ;  /* 0x00006b00ff0477ac */ /* 0x000e240008000a00 */
[----:B0-----:R-:W2:Y:S05]  /*0030*/  LDG.E.CONSTANT R7, desc[UR4][R2.64] ;  /* 0x0000000402077981 */ /* 0x001eaa000c1e9900 */
[----:B------:R-:W0:Y:S01]  /*0040*/  S2UR UR5, SR_CgaCtaId ;  /* 0x00000000000579c3 */ /* 0x000e220000008800 */
[----:B------:R-:W-:Y:S01]  /*0050*/  IMAD.MOV.U32 R4, RZ, RZ, RZ ;  /* 0x000000ffff047224 */ /* 0x000fe200078e00ff */
[----:B------:R-:W-:-:S02]  /*0060*/  UMOV UR4, 0x400 ;  /* 0x0000040000047882 */ /* 0x000fc40000000000 */
[----:B0-----:R-:W-:Y:S01]  /*0070*/  ULEA UR4, UR5, UR4, 0x18 ;  /* 0x0000000405047291 */ /* 0x001fe2000f8ec0ff */
[----:B--2---:R-:W-:-:S11]  /*0080*/  LOP3.LUT R0, R7, 0x1ff, RZ, 0xc0, !PT ;  /* 0x000001ff07007812 */ /* 0x004fd600078ec0ff */
.L_x_1:
[C---:B0-----:R-:W-:Y:S02]  /*0090*/  LEA R5, R0.reuse, UR4, 0x3 ;  /* 0x0000000400057c11 */ /* 0x041fe4000f8e18ff */
[----:B------:R-:W-:-:S03]  /*00a0*/  IADD3 R2, P0, PT, R0, 0x1, RZ ;  /* 0x0000000100027810 */ /* 0x000fc60007f1e0ff */
[----:B------:R-:W0:Y:S02]  /*00b0*/  LDS R6, [R5] ;  /* 0x0000000005067984 */ /* 0x000e240000000800 */
[----:B------:R-:W-:Y:S01]  /*00c0*/  IMAD.X R3, RZ, RZ, R4, P0 ;  /* 0x000000ffff037224 */ /* 0x000fe200000e0604 */
[----:B------:R-:W-:-:S04]  /*00d0*/  ISETP.NE.U32.AND P0, PT, R2, 0x100, PT ;  /* 0x000001000200780c */ /* 0x000fc80003f05070 */
[----:B------:R-:W-:-:S04]  /*00e0*/  LOP3.LUT R0, R3, 0x7fffffff, RZ, 0xc0, !PT ;  /* 0x7fffffff03007812 */ /* 0x000fc800078ec0ff */
[----:B------:R-:W-:Y:S02]  /*00f0*/  ISETP.NE.AND.EX P0, PT, R0, RZ, PT, P0 ;  /* 0x000000ff0000720c */ /* 0x000fe40003f05300 */
[----:B0-----:R-:W-:-:S13]  /*0100*/  ISETP.NE.AND P1, PT, R6, RZ, PT ;  /* 0x000000ff0600720c */ /* 0x001fda0003f25270 */
[----:B------:R-:W-:Y:S05]  /*0110*/  @P1 BRA `(.L_x_0) ;  /* 0x0000000000081947 */ /* 0x000fea0003800000 */
[----:B------:R-:W-:-:S05]  /*0120*/  IMAD.MOV.U32 R6, RZ, RZ, RZ ;  /* 0x000000ffff067224 */ /* 0x000fca00078e00ff */
[----:B------:R0:W-:Y:S02]  /*0130*/  ATOMS.CAS RZ, [R5], R6, R7 ;  /* 0x0000000605ff738d */ /* 0x0001e40000000007 */
.L_x_0:
[----:B------:R-:W-:Y:S02]  /*0140*/  SEL R0, R2, RZ, P0 ;  /* 0x000000ff02007207 */ /* 0x000fe40000000000 */
[----:B------:R-:W-:Y:S01]  /*0150*/  SEL R4, R3, RZ, P0 ;  /* 0x000000ff03047207 */ /* 0x000fe20000000000 */
[----:B------:R-:W-:Y:S06]  /*0160*/  BRA `(.L_x_1) ;  /* 0xfffffffc00c87947 */ /* 0x000fec000383ffff */
.L_x_2:
[----:B------:R-:W-:-:S00]  /*0170*/  BRA `(.L_x_2) ;  /* 0xfffffffc00fc7947 */ /* 0x000fc0000383ffff */
[----:B------:R-:W-:-:S00]  /*0180*/  NOP ;  /* 0x0000000000007918 */ /* 0x000fc00000000000 */
[----:B------:R-:W-:-:S00]  /*0190*/  NOP ;  /* 0x0000000000007918 */ /* 0x000fc00000000000 */
[----:B------:R-:W-:-:S00]  /*01a0*/  NOP ;  /* 0x0000000000007918 */ /* 0x000fc00000000000 */
[----:B------:R-:W-:-:S00]  /*01b0*/  NOP ;  /* 0x0000000000007918 */ /* 0x000fc00000000000 */
[----:B------:R-:W-:-:S00]  /*01c0*/  NOP ;  /* 0x0000000000007918 */ /* 0x000fc00000000000 */
[----:B------:R-:W-:-:S00]  /*01d0*/  NOP ;  /* 0x0000000000007918 */ /* 0x000fc00000000000 */
[----:B------:R-:W-:-:S00]  /*01e0*/  NOP ;  /* 0x0000000000007918 */ /* 0x000fc00000000000 */
[----:B------:R-:W-:-:S00]  /*01f0*/  NOP ;  /* 0x0000000000007918 */ /* 0x000fc00000000000 */
.L_x_3:


//--------------------- .nv.shared._Z6kernelPiS_S_ --------------------------
	.section	.nv.shared._Z6kernelPiS_S_,"aw",@nobits
	.sectionflags	@""
	.align	16
	.zero		1024


//--------------------- .nv.shared.reserved.0     --------------------------
	.section	.nv.shared.reserved.0,"aw",@nobits
	.weak		__nv_reservedSMEM_offset_0_alias
	.size		__nv_reservedSMEM_offset_0_alias, 0, 64
	.other		__nv_reservedSMEM_offset_0_alias,@"STO_CUDA_RESERVED_SHARED STV_DEFAULT"
__nv_reservedSMEM_offset_0_alias:
	.zero		0
	.zero		64


//--------------------- .nv.constant0._Z6kernelPiS_S_ --------------------------
	.section	.nv.constant0._Z6kernelPiS_S_,"a",@progbits
	.sectionflags	@""
	.align	4
.nv.constant0._Z6kernelPiS_S_:
	.zero		920


//--------------------- SYMBOLS --------------------------

	.type		.nv.reservedSmem.offset0,@object
	.size		.nv.reservedSmem.offset0,0x4
	.type		.nv.reservedSmem.cap,@object
	.size		.nv.reservedSmem.cap,0x4
